//
// Generated by NVIDIA NVVM Compiler
//
// Compiler Build ID: CL-36424714
// Cuda compilation tools, release 13.0, V13.0.88
// Based on NVVM 20.0.0
//

.version 9.0
.target sm_100
.address_size 64

	// .globl	_Z12GPU_baselineP10hist_entryP8atomdescdi

.visible .entry _Z12GPU_baselineP10hist_entryP8atomdescdi(
	.param .u64 .ptr .align 1 _Z12GPU_baselineP10hist_entryP8atomdescdi_param_0,
	.param .u64 .ptr .align 1 _Z12GPU_baselineP10hist_entryP8atomdescdi_param_1,
	.param .f64 _Z12GPU_baselineP10hist_entryP8atomdescdi_param_2,
	.param .u32 _Z12GPU_baselineP10hist_entryP8atomdescdi_param_3
)
{
	.reg .pred 	%p<6>;
	.reg .b32 	%r<35>;
	.reg .b64 	%rd<33>;
	.reg .b64 	%fd<72>;

	ld.param.u64 	%rd6, [_Z12GPU_baselineP10hist_entryP8atomdescdi_param_0];
	ld.param.u64 	%rd7, [_Z12GPU_baselineP10hist_entryP8atomdescdi_param_1];
	ld.param.f64 	%fd1, [_Z12GPU_baselineP10hist_entryP8atomdescdi_param_2];
	ld.param.u32 	%r17, [_Z12GPU_baselineP10hist_entryP8atomdescdi_param_3];
	cvta.to.global.u64 	%rd1, %rd6;
	cvta.to.global.u64 	%rd2, %rd7;
	mov.u32 	%r18, %ntid.x;
	mov.u32 	%r19, %ctaid.x;
	mul.lo.s32 	%r1, %r18, %r19;
	mov.u32 	%r2, %tid.x;
	add.s32 	%r3, %r1, %r2;
	add.s32 	%r32, %r3, 1;
	setp.ge.s32 	%p1, %r32, %r17;
	@%p1 bra 	$L__BB0_8;
	mul.wide.s32 	%rd8, %r3, 24;
	add.s64 	%rd3, %rd2, %rd8;
	not.b32 	%r20, %r1;
	add.s32 	%r21, %r17, %r20;
	sub.s32 	%r22, %r21, %r2;
	and.b32  	%r5, %r22, 3;
	setp.eq.s32 	%p2, %r5, 0;
	@%p2 bra 	$L__BB0_5;
	add.s64 	%rd4, %rd2, 8;
	neg.s32 	%r30, %r5;
	mov.u32 	%r31, %r3;
$L__BB0_3:
	.pragma "nounroll";
	mul.wide.s32 	%rd9, %r32, 24;
	add.s64 	%rd10, %rd4, %rd9;
	ld.global.f64 	%fd2, [%rd3];
	ld.global.f64 	%fd3, [%rd10+-8];
	ld.global.f64 	%fd4, [%rd3+8];
	ld.global.f64 	%fd5, [%rd10];
	ld.global.f64 	%fd6, [%rd3+16];
	ld.global.f64 	%fd7, [%rd10+8];
	sub.f64 	%fd8, %fd2, %fd3;
	sub.f64 	%fd9, %fd4, %fd5;
	mul.f64 	%fd10, %fd9, %fd9;
	fma.rn.f64 	%fd11, %fd8, %fd8, %fd10;
	sub.f64 	%fd12, %fd6, %fd7;
	fma.rn.f64 	%fd13, %fd12, %fd12, %fd11;
	sqrt.rn.f64 	%fd14, %fd13;
	div.rn.f64 	%fd15, %fd14, %fd1;
	cvt.rzi.s32.f64 	%r23, %fd15;
	mul.wide.s32 	%rd11, %r23, 8;
	add.s64 	%rd12, %rd1, %rd11;
	ld.global.u64 	%rd13, [%rd12];
	add.s64 	%rd14, %rd13, 1;
	st.global.u64 	[%rd12], %rd14;
	add.s32 	%r32, %r32, 1;
	add.s32 	%r31, %r31, 1;
	add.s32 	%r30, %r30, 1;
	setp.ne.s32 	%p3, %r30, 0;
	@%p3 bra 	$L__BB0_3;
	add.s32 	%r32, %r31, 1;
$L__BB0_5:
	sub.s32 	%r24, %r17, %r3;
	add.s32 	%r25, %r24, -2;
	setp.lt.u32 	%p4, %r25, 3;
	@%p4 bra 	$L__BB0_8;
	add.s64 	%rd5, %rd2, 48;
$L__BB0_7:
	mul.wide.s32 	%rd15, %r32, 24;
	add.s64 	%rd16, %rd5, %rd15;
	ld.global.f64 	%fd16, [%rd3];
	ld.global.f64 	%fd17, [%rd16+-48];
	ld.global.f64 	%fd18, [%rd3+8];
	ld.global.f64 	%fd19, [%rd16+-40];
	ld.global.f64 	%fd20, [%rd3+16];
	ld.global.f64 	%fd21, [%rd16+-32];
	sub.f64 	%fd22, %fd16, %fd17;
	sub.f64 	%fd23, %fd18, %fd19;
	mul.f64 	%fd24, %fd23, %fd23;
	fma.rn.f64 	%fd25, %fd22, %fd22, %fd24;
	sub.f64 	%fd26, %fd20, %fd21;
	fma.rn.f64 	%fd27, %fd26, %fd26, %fd25;
	sqrt.rn.f64 	%fd28, %fd27;
	div.rn.f64 	%fd29, %fd28, %fd1;
	cvt.rzi.s32.f64 	%r26, %fd29;
	mul.wide.s32 	%rd17, %r26, 8;
	add.s64 	%rd18, %rd1, %rd17;
	ld.global.u64 	%rd19, [%rd18];
	add.s64 	%rd20, %rd19, 1;
	st.global.u64 	[%rd18], %rd20;
	ld.global.f64 	%fd30, [%rd3];
	ld.global.f64 	%fd31, [%rd16+-24];
	ld.global.f64 	%fd32, [%rd3+8];
	ld.global.f64 	%fd33, [%rd16+-16];
	ld.global.f64 	%fd34, [%rd3+16];
	ld.global.f64 	%fd35, [%rd16+-8];
	sub.f64 	%fd36, %fd30, %fd31;
	sub.f64 	%fd37, %fd32, %fd33;
	mul.f64 	%fd38, %fd37, %fd37;
	fma.rn.f64 	%fd39, %fd36, %fd36, %fd38;
	sub.f64 	%fd40, %fd34, %fd35;
	fma.rn.f64 	%fd41, %fd40, %fd40, %fd39;
	sqrt.rn.f64 	%fd42, %fd41;
	div.rn.f64 	%fd43, %fd42, %fd1;
	cvt.rzi.s32.f64 	%r27, %fd43;
	mul.wide.s32 	%rd21, %r27, 8;
	add.s64 	%rd22, %rd1, %rd21;
	ld.global.u64 	%rd23, [%rd22];
	add.s64 	%rd24, %rd23, 1;
	st.global.u64 	[%rd22], %rd24;
	ld.global.f64 	%fd44, [%rd3];
	ld.global.f64 	%fd45, [%rd16];
	ld.global.f64 	%fd46, [%rd3+8];
	ld.global.f64 	%fd47, [%rd16+8];
	ld.global.f64 	%fd48, [%rd3+16];
	ld.global.f64 	%fd49, [%rd16+16];
	sub.f64 	%fd50, %fd44, %fd45;
	sub.f64 	%fd51, %fd46, %fd47;
	mul.f64 	%fd52, %fd51, %fd51;
	fma.rn.f64 	%fd53, %fd50, %fd50, %fd52;
	sub.f64 	%fd54, %fd48, %fd49;
	fma.rn.f64 	%fd55, %fd54, %fd54, %fd53;
	sqrt.rn.f64 	%fd56, %fd55;
	div.rn.f64 	%fd57, %fd56, %fd1;
	cvt.rzi.s32.f64 	%r28, %fd57;
	mul.wide.s32 	%rd25, %r28, 8;
	add.s64 	%rd26, %rd1, %rd25;
	ld.global.u64 	%rd27, [%rd26];
	add.s64 	%rd28, %rd27, 1;
	st.global.u64 	[%rd26], %rd28;
	ld.global.f64 	%fd58, [%rd3];
	ld.global.f64 	%fd59, [%rd16+24];
	ld.global.f64 	%fd60, [%rd3+8];
	ld.global.f64 	%fd61, [%rd16+32];
	ld.global.f64 	%fd62, [%rd3+16];
	ld.global.f64 	%fd63, [%rd16+40];
	sub.f64 	%fd64, %fd58, %fd59;
	sub.f64 	%fd65, %fd60, %fd61;
	mul.f64 	%fd66, %fd65, %fd65;
	fma.rn.f64 	%fd67, %fd64, %fd64, %fd66;
	sub.f64 	%fd68, %fd62, %fd63;
	fma.rn.f64 	%fd69, %fd68, %fd68, %fd67;
	sqrt.rn.f64 	%fd70, %fd69;
	div.rn.f64 	%fd71, %fd70, %fd1;
	cvt.rzi.s32.f64 	%r29, %fd71;
	mul.wide.s32 	%rd29, %r29, 8;
	add.s64 	%rd30, %rd1, %rd29;
	ld.global.u64 	%rd31, [%rd30];
	add.s64 	%rd32, %rd31, 1;
	st.global.u64 	[%rd30], %rd32;
	add.s32 	%r32, %r32, 4;
	setp.lt.s32 	%p5, %r32, %r17;
	@%p5 bra 	$L__BB0_7;
$L__BB0_8:
	ret;

}


// ===== COMPILED SASS (sm_100) =====

	.target	sm_100

	.elftype	@"ET_EXEC"


//--------------------- .note.nv.tkinfo           --------------------------
	.section	.note.nv.tkinfo,"",@"SHT_NOTE"
	.sectionflags	@"SHF_NOTE_NV_TKINFO"
	.tkinfo
        /*0018*/ 	.word	0x00000002
        /*0030*/ 	.string	""
        /*0030*/ 	.string	"ptxas"
        /*0030*/ 	.string	"Cuda compilation tools, release 13.0, V13.0.88"
        /*0030*/ 	.string	"Build cuda_13.0.r13.0/compiler.36424714_0"
        /*0030*/ 	.string	"-arch sm_100 -m 64 "



//--------------------- .note.nv.cuinfo           --------------------------
	.section	.note.nv.cuinfo,"",@"SHT_NOTE"
	.sectionflags	@"SHF_NOTE_NV_CUINFO"
        /*0018*/ 	.short	0x0002
        /*001a*/ 	.short	0x0064
        /*001c*/ 	.short	0x0082
	.zero		2


//--------------------- .nv.info                  --------------------------
	.section	.nv.info,"",@"SHT_CUDA_INFO"
	.align	4


	//----- nvinfo : EIATTR_REGCOUNT
	.align		4
        /*0000*/ 	.byte	0x04, 0x2f
        /*0002*/ 	.short	(.L_1 - .L_0)
	.align		4
.L_0:
        /*0004*/ 	.word	index@(_Z12GPU_baselineP10hist_entryP8atomdescdi)
        /*0008*/ 	.word	0x00000020


	//----- nvinfo : EIATTR_FRAME_SIZE
	.align		4
.L_1:
        /*000c*/ 	.byte	0x04, 0x11
        /*000e*/ 	.short	(.L_3 - .L_2)
	.align		4
.L_2:
        /*0010*/ 	.word	index@($__internal_1_$__cuda_sm20_dsqrt_rn_f64_mediumpath_v1)
        /*0014*/ 	.word	0x00000000


	//----- nvinfo : EIATTR_FRAME_SIZE
	.align		4
.L_3:
        /*0018*/ 	.byte	0x04, 0x11
        /*001a*/ 	.short	(.L_5 - .L_4)
	.align		4
.L_4:
        /*001c*/ 	.word	index@($__internal_0_$__cuda_sm20_div_rn_f64_full)
        /*0020*/ 	.word	0x00000000


	//----- nvinfo : EIATTR_FRAME_SIZE
	.align		4
.L_5:
        /*0024*/ 	.byte	0x04, 0x11
        /*0026*/ 	.short	(.L_7 - .L_6)
	.align		4
.L_6:
        /*0028*/ 	.word	index@(_Z12GPU_baselineP10hist_entryP8atomdescdi)
        /*002c*/ 	.word	0x00000000


	//----- nvinfo : EIATTR_MIN_STACK_SIZE
	.align		4
.L_7:
        /*0030*/ 	.byte	0x04, 0x12
        /*0032*/ 	.short	(.L_9 - .L_8)
	.align		4
.L_8:
        /*0034*/ 	.word	index@(_Z12GPU_baselineP10hist_entryP8atomdescdi)
        /*0038*/ 	.word	0x00000000
.L_9:


//--------------------- .nv.compat                --------------------------
	.section	.nv.compat,"",@"SHT_CUDA_COMPAT_INFO"
	.align	4
        /*0000*/ 	.byte	0x02, 0x09, 0x00, 0x00, 0x02, 0x02, 0x01, 0x00, 0x02, 0x05, 0x05, 0x00, 0x03, 0x07, 0x01, 0x01
        /*0010*/ 	.byte	0x02, 0x03, 0x00, 0x00, 0x02, 0x06, 0x01, 0x00, 0x04, 0x0b, 0x08, 0x00, 0x01, 0x00, 0x00, 0x00
        /*0020*/ 	.byte	0x00, 0x00, 0x00, 0x00


//--------------------- .nv.info._Z12GPU_baselineP10hist_entryP8atomdescdi --------------------------
	.section	.nv.info._Z12GPU_baselineP10hist_entryP8atomdescdi,"",@"SHT_CUDA_INFO"
	.sectionflags	@""
	.align	4


	//----- nvinfo : EIATTR_CUDA_API_VERSION
	.align		4
        /*0000*/ 	.byte	0x04, 0x37
        /*0002*/ 	.short	(.L_11 - .L_10)
.L_10:
        /*0004*/ 	.word	0x00000082


	//----- nvinfo : EIATTR_KPARAM_INFO
	.align		4
.L_11:
        /*0008*/ 	.byte	0x04, 0x17
        /*000a*/ 	.short	(.L_13 - .L_12)
.L_12:
        /*000c*/ 	.word	0x00000000
        /*0010*/ 	.short	0x0003
        /*0012*/ 	.short	0x0018
        /*0014*/ 	.byte	0x00, 0xf0, 0x11, 0x00


	//----- nvinfo : EIATTR_KPARAM_INFO
	.align		4
.L_13:
        /*0018*/ 	.byte	0x04, 0x17
        /*001a*/ 	.short	(.L_15 - .L_14)
.L_14:
        /*001c*/ 	.word	0x00000000
        /*0020*/ 	.short	0x0002
        /*0022*/ 	.short	0x0010
        /*0024*/ 	.byte	0x00, 0xf0, 0x21, 0x00


	//----- nvinfo : EIATTR_KPARAM_INFO
	.align		4
.L_15:
        /*0028*/ 	.byte	0x04, 0x17
        /*002a*/ 	.short	(.L_17 - .L_16)
.L_16:
        /*002c*/ 	.word	0x00000000
        /*0030*/ 	.short	0x0001
        /*0032*/ 	.short	0x0008
        /*0034*/ 	.byte	0x00, 0xf5, 0x21, 0x00


	//----- nvinfo : EIATTR_KPARAM_INFO
	.align		4
.L_17:
        /*0038*/ 	.byte	0x04, 0x17
        /*003a*/ 	.short	(.L_19 - .L_18)
.L_18:
        /*003c*/ 	.word	0x00000000
        /*0040*/ 	.short	0x0000
        /*0042*/ 	.short	0x0000
        /*0044*/ 	.byte	0x00, 0xf5, 0x21, 0x00


	//----- nvinfo : EIATTR_SPARSE_MMA_MASK
	.align		4
.L_19:
        /*0048*/ 	.byte	0x03, 0x50
        /*004a*/ 	.short	0x0000


	//----- nvinfo : EIATTR_MAXREG_COUNT
	.align		4
        /*004c*/ 	.byte	0x03, 0x1b
        /*004e*/ 	.short	0x00ff


	//----- nvinfo : EIATTR_MERCURY_ISA_VERSION
	.align		4
        /*0050*/ 	.byte	0x03, 0x5f
        /*0052*/ 	.short	0x0101


	//----- nvinfo : EIATTR_VRC_CTA_INIT_COUNT
	.align		4
        /*0054*/ 	.byte	0x02, 0x4a
	.zero		1
	.zero		1


	//----- nvinfo : EIATTR_EXIT_INSTR_OFFSETS
	.align		4
        /*0058*/ 	.byte	0x04, 0x1c
        /*005a*/ 	.short	(.L_21 - .L_20)


	//   ....[0]....
.L_20:
        /*005c*/ 	.word	0x00000090


	//   ....[1]....
        /*0060*/ 	.word	0x00000700


	//   ....[2]....
        /*0064*/ 	.word	0x000017e0


	//----- nvinfo : EIATTR_CRS_STACK_SIZE
	.align		4
.L_21:
        /*0068*/ 	.byte	0x04, 0x1e
        /*006a*/ 	.short	(.L_23 - .L_22)
.L_22:
        /*006c*/ 	.word	0x00000000


	//----- nvinfo : EIATTR_CBANK_PARAM_SIZE
	.align		4
.L_23:
        /*0070*/ 	.byte	0x03, 0x19
        /*0072*/ 	.short	0x001c


	//----- nvinfo : EIATTR_PARAM_CBANK
	.align		4
        /*0074*/ 	.byte	0x04, 0x0a
        /*0076*/ 	.short	(.L_25 - .L_24)
	.align		4
.L_24:
        /*0078*/ 	.word	index@(.nv.constant0._Z12GPU_baselineP10hist_entryP8atomdescdi)
        /*007c*/ 	.short	0x0380
        /*007e*/ 	.short	0x001c


	//----- nvinfo : EIATTR_SW_WAR
	.align		4
.L_25:
        /*0080*/ 	.byte	0x04, 0x36
        /*0082*/ 	.short	(.L_27 - .L_26)
.L_26:
        /*0084*/ 	.word	0x00000008
.L_27:


//--------------------- .nv.callgraph             --------------------------
	.section	.nv.callgraph,"",@"SHT_CUDA_CALLGRAPH"
	.align	4
	.sectionentsize	8
	.align		4
        /*0000*/ 	.word	0x00000000
	.align		4
        /*0004*/ 	.word	0xffffffff
	.align		4
        /*0008*/ 	.word	0x00000000
	.align		4
        /*000c*/ 	.word	0xfffffffe
	.align		4
        /*0010*/ 	.word	0x00000000
	.align		4
        /*0014*/ 	.word	0xfffffffd
	.align		4
        /*0018*/ 	.word	0x00000000
	.align		4
        /*001c*/ 	.word	0xfffffffc


//--------------------- .text._Z12GPU_baselineP10hist_entryP8atomdescdi --------------------------
	.section	.text._Z12GPU_baselineP10hist_entryP8atomdescdi,"ax",@progbits
	.align	128
        .global         _Z12GPU_baselineP10hist_entryP8atomdescdi
        .type           _Z12GPU_baselineP10hist_entryP8atomdescdi,@function
        .size           _Z12GPU_baselineP10hist_entryP8atomdescdi,(.L_x_36 - _Z12GPU_baselineP10hist_entryP8atomdescdi)
        .other          _Z12GPU_baselineP10hist_entryP8atomdescdi,@"STO_CUDA_ENTRY STV_DEFAULT"
_Z12GPU_baselineP10hist_entryP8atomdescdi:
.text._Z12GPU_baselineP10hist_entryP8atomdescdi:
[----:B------:R-:W-:Y:S01]  /*0000*/  LDC R1, c[0x0][0x37c] ;  /* 0x0000df00ff017b82 */ /* 0x000fe20000000800 */
[----:B------:R-:W0:Y:S07]  /*0010*/  S2R R7, SR_TID.X ;  /* 0x0000000000077919 */ /* 0x000e2e0000002100 */
[----:B------:R-:W1:Y:S01]  /*0020*/  S2UR UR5, SR_CTAID.X ;  /* 0x00000000000579c3 */ /* 0x000e620000002500 */
[----:B------:R-:W1:Y:S01]  /*0030*/  LDCU UR4, c[0x0][0x360] ;  /* 0x00006c00ff0477ac */ /* 0x000e620008000800 */
[----:B------:R-:W2:Y:S01]  /*0040*/  LDCU UR9, c[0x0][0x398] ;  /* 0x00007300ff0977ac */ /* 0x000ea20008000800 */
[----:B-1----:R-:W-:-:S06]  /*0050*/  UIMAD UR4, UR4, UR5, URZ ;  /* 0x00000005040472a4 */ /* 0x002fcc000f8e02ff */
[----:B0-----:R-:W-:-:S04]  /*0060*/  VIADD R12, R7, UR4 ;  /* 0x00000004070c7c36 */ /* 0x001fc80008000000 */
[----:B------:R-:W-:-:S05]  /*0070*/  VIADD R5, R12, 0x1 ;  /* 0x000000010c057836 */ /* 0x000fca0000000000 */
[----:B--2---:R-:W-:-:S13]  /*0080*/  ISETP.GE.AND P0, PT, R5, UR9, PT ;  /* 0x0000000905007c0c */ /* 0x004fda000bf06270 */
[----:B------:R-:W-:Y:S05]  /*0090*/  @P0 EXIT ;  /* 0x000000000000094d */ /* 0x000fea0003800000 */
[----:B------:R-:W0:Y:S01]  /*00a0*/  LDC.64 R8, c[0x0][0x388] ;  /* 0x0000e200ff087b82 */ /* 0x000e220000000a00 */
[----:B------:R-:W-:Y:S01]  /*00b0*/  LOP3.LUT R0, RZ, UR4, RZ, 0x33, !PT ;  /* 0x00000004ff007c12 */ /* 0x000fe2000f8e33ff */
[----:B------:R-:W-:Y:S02]  /*00c0*/  HFMA2 R11, -RZ, RZ, 0, 0 ;  /* 0x00000000ff0b7431 */ /* 0x000fe400000001ff */
[----:B------:R-:W-:Y:S01]  /*00d0*/  IMAD.MOV.U32 R10, RZ, RZ, 0x8 ;  /* 0x00000008ff0a7424 */ /* 0x000fe200078e00ff */
[----:B------:R-:W1:Y:S01]  /*00e0*/  LDCU.64 UR6, c[0x0][0x358] ;  /* 0x00006b00ff0677ac */ /* 0x000e620008000a00 */
[----:B------:R-:W-:Y:S01]  /*00f0*/  IADD3 R0, PT, PT, -R7, UR9, R0 ;  /* 0x0000000907007c10 */ /* 0x000fe2000fffe100 */
[----:B------:R-:W-:Y:S01]  /*0100*/  BSSY.RECONVERGENT B0, `(.L_x_0) ;  /* 0x000005c000007945 */ /* 0x000fe20003800200 */
[----:B------:R-:W2:Y:S02]  /*0110*/  LDC.64 R16, c[0x0][0x388] ;  /* 0x0000e200ff107b82 */ /* 0x000ea40000000a00 */
[----:B------:R-:W-:Y:S01]  /*0120*/  LOP3.LUT P0, R0, R0, 0x3, RZ, 0xc0, !PT ;  /* 0x0000000300007812 */ /* 0x000fe2000780c0ff */
[----:B------:R-:W3:Y:S01]  /*0130*/  LDCU UR8, c[0x0][0x390] ;  /* 0x00007200ff0877ac */ /* 0x000ee20008000800 */
[----:B------:R-:W4:Y:S04]  /*0140*/  LDCU UR4, c[0x0][0x394] ;  /* 0x00007280ff0477ac */ /* 0x000f280008000800 */
[----:B------:R-:W1:Y:S01]  /*0150*/  LDC R3, c[0x0][0x394] ;  /* 0x0000e500ff037b82 */ /* 0x000e620000000800 */
[----:B0-----:R-:W-:-:S04]  /*0160*/  IMAD.WIDE.U32 R10, R8, 0x1, R10 ;  /* 0x00000001080a7825 */ /* 0x001fc800078e000a */
[----:B--2---:R-:W-:Y:S02]  /*0170*/  IMAD.WIDE R16, R12, 0x18, R16 ;  /* 0x000000180c107825 */ /* 0x004fe400078e0210 */
[----:B---34-:R-:W-:Y:S05]  /*0180*/  @!P0 BRA `(.L_x_1) ;  /* 0x00000004004c8947 */ /* 0x018fea0003800000 */
[----:B------:R-:W-:Y:S01]  /*0190*/  BSSY.RECONVERGENT B1, `(.L_x_2) ;  /* 0x0000051000017945 */ /* 0x000fe20003800200 */
[----:B------:R-:W-:Y:S02]  /*01a0*/  IMAD.IADD R13, R11, 0x1, R9 ;  /* 0x000000010b0d7824 */ /* 0x000fe400078e0209 */
[----:B------:R-:W-:Y:S02]  /*01b0*/  IMAD.MOV R14, RZ, RZ, -R0 ;  /* 0x000000ffff0e7224 */ /* 0x000fe400078e0a00 */
[----:B------:R-:W-:-:S07]  /*01c0*/  IMAD.MOV.U32 R15, RZ, RZ, R12 ;  /* 0x000000ffff0f7224 */ /* 0x000fce00078e000c */
.L_x_7:
[----:B------:R-:W-:Y:S01]  /*01d0*/  MOV R6, R10 ;  /* 0x0000000a00067202 */ /* 0x000fe20000000f00 */
[----:B------:R-:W-:Y:S01]  /*01e0*/  IMAD.MOV.U32 R7, RZ, RZ, R13 ;  /* 0x000000ffff077224 */ /* 0x000fe200078e000d */
[----:B01----:R-:W2:Y:S03]  /*01f0*/  LDG.E.64 R18, desc[UR6][R16.64] ;  /* 0x0000000610127981 */ /* 0x003ea6000c1e1b00 */
[----:B------:R-:W-:Y:S01]  /*0200*/  IMAD.WIDE R26, R5, 0x18, R6 ;  /* 0x00000018051a7825 */ /* 0x000fe200078e0206 */
[----:B------:R-:W3:Y:S04]  /*0210*/  LDG.E.64 R22, desc[UR6][R16.64+0x10] ;  /* 0x0000100610167981 */ /* 0x000ee8000c1e1b00 */
[----:B------:R-:W4:Y:S04]  /*0220*/  LDG.E.64 R6, desc[UR6][R16.64+0x8] ;  /* 0x0000080610067981 */ /* 0x000f28000c1e1b00 */
[----:B------:R-:W4:Y:S04]  /*0230*/  LDG.E.64 R8, desc[UR6][R26.64] ;  /* 0x000000061a087981 */ /* 0x000f28000c1e1b00 */
[----:B------:R-:W2:Y:S04]  /*0240*/  LDG.E.64 R20, desc[UR6][R26.64+-0x8] ;  /* 0xfffff8061a147981 */ /* 0x000ea8000c1e1b00 */
[----:B------:R-:W3:Y:S01]  /*0250*/  LDG.E.64 R24, desc[UR6][R26.64+0x8] ;  /* 0x000008061a187981 */ /* 0x000ee2000c1e1b00 */
[----:B------:R-:W-:Y:S01]  /*0260*/  BSSY.RECONVERGENT B2, `(.L_x_3) ;  /* 0x0000020000027945 */ /* 0x000fe20003800200 */
[----:B----4-:R-:W-:-:S02]  /*0270*/  DADD R6, R6, -R8 ;  /* 0x0000000006067229 */ /* 0x010fc40000000808 */
[----:B--2---:R-:W-:-:S06]  /*0280*/  DADD R18, R18, -R20 ;  /* 0x0000000012127229 */ /* 0x004fcc0000000814 */
[----:B------:R-:W-:Y:S02]  /*0290*/  DMUL R6, R6, R6 ;  /* 0x0000000606067228 */ /* 0x000fe40000000000 */
[----:B---3--:R-:W-:-:S06]  /*02a0*/  DADD R24, R22, -R24 ;  /* 0x0000000016187229 */ /* 0x008fcc0000000818 */
[----:B------:R-:W-:-:S08]  /*02b0*/  DFMA R6, R18, R18, R6 ;  /* 0x000000121206722b */ /* 0x000fd00000000006 */
[----:B------:R-:W-:-:S06]  /*02c0*/  DFMA R24, R24, R24, R6 ;  /* 0x000000181818722b */ /* 0x000fcc0000000006 */
[----:B------:R-:W0:Y:S04]  /*02d0*/  MUFU.RSQ64H R21, R25 ;  /* 0x0000001900157308 */ /* 0x000e280000001c00 */
[----:B------:R-:W-:Y:S01]  /*02e0*/  VIADD R20, R25, 0xfcb00000 ;  /* 0xfcb0000019147836 */ /* 0x000fe20000000000 */
[----:B------:R-:W-:Y:S01]  /*02f0*/  MOV R19, 0x3fd80000 ;  /* 0x3fd8000000137802 */ /* 0x000fe20000000f00 */
[----:B------:R-:W-:-:S04]  /*0300*/  IMAD.MOV.U32 R18, RZ, RZ, 0x0 ;  /* 0x00000000ff127424 */ /* 0x000fc800078e00ff */
[----:B0-----:R-:W-:-:S08]  /*0310*/  DMUL R6, R20, R20 ;  /* 0x0000001414067228 */ /* 0x001fd00000000000 */
[----:B------:R-:W-:-:S08]  /*0320*/  DFMA R6, R24, -R6, 1 ;  /* 0x3ff000001806742b */ /* 0x000fd00000000806 */
[----:B------:R-:W-:Y:S02]  /*0330*/  DFMA R18, R6, R18, 0.5 ;  /* 0x3fe000000612742b */ /* 0x000fe40000000012 */
[----:B------:R-:W-:-:S08]  /*0340*/  DMUL R6, R20, R6 ;  /* 0x0000000614067228 */ /* 0x000fd00000000000 */
[----:B------:R-:W-:Y:S01]  /*0350*/  DFMA R18, R18, R6, R20 ;  /* 0x000000061212722b */ /* 0x000fe20000000014 */
[----:B------:R-:W-:-:S07]  /*0360*/  ISETP.GE.U32.AND P0, PT, R20, 0x7ca00000, PT ;  /* 0x7ca000001400780c */ /* 0x000fce0003f06070 */
[----:B------:R-:W-:Y:S02]  /*0370*/  DMUL R22, R24, R18 ;  /* 0x0000001218167228 */ /* 0x000fe40000000000 */
[----:B------:R-:W-:Y:S02]  /*0380*/  VIADD R7, R19, 0xfff00000 ;  /* 0xfff0000013077836 */ /* 0x000fe40000000000 */
[----:B------:R-:W-:-:S04]  /*0390*/  IMAD.MOV.U32 R6, RZ, RZ, R18 ;  /* 0x000000ffff067224 */ /* 0x000fc800078e0012 */
[----:B------:R-:W-:-:S08]  /*03a0*/  DFMA R8, R22, -R22, R24 ;  /* 0x800000161608722b */ /* 0x000fd00000000018 */
[----:B------:R-:W-:Y:S01]  /*03b0*/  DFMA R26, R8, R6, R22 ;  /* 0x00000006081a722b */ /* 0x000fe20000000016 */
[----:B------:R-:W-:Y:S10]  /*03c0*/  @!P0 BRA `(.L_x_4) ;  /* 0x0000000000248947 */ /* 0x000ff40003800000 */
[----:B------:R-:W-:Y:S01]  /*03d0*/  IMAD.MOV.U32 R21, RZ, RZ, R23 ;  /* 0x000000ffff157224 */ /* 0x000fe200078e0017 */
[----:B------:R-:W-:Y:S01]  /*03e0*/  MOV R19, R25 ;  /* 0x0000001900137202 */ /* 0x000fe20000000f00 */
[----:B------:R-:W-:Y:S01]  /*03f0*/  IMAD.MOV.U32 R6, RZ, RZ, R24 ;  /* 0x000000ffff067224 */ /* 0x000fe200078e0018 */
[----:B------:R-:W-:Y:S01]  /*0400*/  MOV R2, 0x440 ;  /* 0x0000044000027802 */ /* 0x000fe20000000f00 */
[----:B------:R-:W-:Y:S02]  /*0410*/  IMAD.MOV.U32 R0, RZ, RZ, R22 ;  /* 0x000000ffff007224 */ /* 0x000fe400078e0016 */
[----:B------:R-:W-:-:S07]  /*0420*/  IMAD.MOV.U32 R23, RZ, RZ, R7 ;  /* 0x000000ffff177224 */ /* 0x000fce00078e0007 */
[----:B------:R-:W-:Y:S05]  /*0430*/  CALL.REL.NOINC `($__internal_1_$__cuda_sm20_dsqrt_rn_f64_mediumpath_v1) ;  /* 0x0000001800647944 */ /* 0x000fea0003c00000 */
[----:B------:R-:W-:Y:S01]  /*0440*/  MOV R26, R18 ;  /* 0x00000012001a7202 */ /* 0x000fe20000000f00 */
[----:B------:R-:W-:-:S07]  /*0450*/  IMAD.MOV.U32 R27, RZ, RZ, R19 ;  /* 0x000000ffff1b7224 */ /* 0x000fce00078e0013 */
.L_x_4:
[----:B------:R-:W-:Y:S05]  /*0460*/  BSYNC.RECONVERGENT B2 ;  /* 0x0000000000027941 */ /* 0x000fea0003800200 */
.L_x_3:
[----:B------:R-:W0:Y:S01]  /*0470*/  LDC.64 R6, c[0x0][0x390] ;  /* 0x0000e400ff067b82 */ /* 0x000e220000000a00 */
[----:B------:R-:W0:Y:S01]  /*0480*/  MUFU.RCP64H R9, UR4 ;  /* 0x0000000400097d08 */ /* 0x000e220008001800 */
[----:B------:R-:W-:Y:S01]  /*0490*/  IMAD.MOV.U32 R8, RZ, RZ, 0x1 ;  /* 0x00000001ff087424 */ /* 0x000fe200078e00ff */
[----:B------:R-:W-:Y:S01]  /*04a0*/  FSETP.GEU.AND P1, PT, |R27|, 6.5827683646048100446e-37, PT ;  /* 0x036000001b00780b */ /* 0x000fe20003f2e200 */
[----:B------:R-:W-:Y:S04]  /*04b0*/  BSSY.RECONVERGENT B2, `(.L_x_5) ;  /* 0x0000012000027945 */ /* 0x000fe80003800200 */
[----:B0-----:R-:W-:-:S08]  /*04c0*/  DFMA R18, R8, -R6, 1 ;  /* 0x3ff000000812742b */ /* 0x001fd00000000806 */
[----:B------:R-:W-:-:S08]  /*04d0*/  DFMA R18, R18, R18, R18 ;  /* 0x000000121212722b */ /* 0x000fd00000000012 */
[----:B------:R-:W-:-:S08]  /*04e0*/  DFMA R18, R8, R18, R8 ;  /* 0x000000120812722b */ /* 0x000fd00000000008 */
[----:B------:R-:W-:-:S08]  /*04f0*/  DFMA R8, R18, -R6, 1 ;  /* 0x3ff000001208742b */ /* 0x000fd00000000806 */
[----:B------:R-:W-:-:S08]  /*0500*/  DFMA R8, R18, R8, R18 ;  /* 0x000000081208722b */ /* 0x000fd00000000012 */
[----:B------:R-:W-:-:S08]  /*0510*/  DMUL R18, R8, R26 ;  /* 0x0000001a08127228 */ /* 0x000fd00000000000 */
[----:B------:R-:W-:-:S08]  /*0520*/  DFMA R6, R18, -R6, R26 ;  /* 0x800000061206722b */ /* 0x000fd0000000001a */
[----:B------:R-:W-:-:S10]  /*0530*/  DFMA R6, R8, R6, R18 ;  /* 0x000000060806722b */ /* 0x000fd40000000012 */
[----:B------:R-:W-:-:S05]  /*0540*/  FFMA R0, RZ, UR4, R7 ;  /* 0x00000004ff007c23 */ /* 0x000fca0008000007 */
[----:B------:R-:W-:-:S13]  /*0550*/  FSETP.GT.AND P0, PT, |R0|, 1.469367938527859385e-39, PT ;  /* 0x001000000000780b */ /* 0x000fda0003f04200 */
[----:B------:R-:W-:Y:S05]  /*0560*/  @P0 BRA P1, `(.L_x_6) ;  /* 0x0000000000180947 */ /* 0x000fea0000800000 */
[----:B------:R-:W-:Y:S01]  /*0570*/  IMAD.MOV.U32 R6, RZ, RZ, R26 ;  /* 0x000000ffff067224 */ /* 0x000fe200078e001a */
[----:B------:R-:W-:Y:S02]  /*0580*/  MOV R7, R27 ;  /* 0x0000001b00077202 */ /* 0x000fe40000000f00 */
[----:B------:R-:W-:-:S07]  /*0590*/  MOV R4, 0x5b0 ;  /* 0x000005b000047802 */ /* 0x000fce0000000f00 */
[----:B------:R-:W-:Y:S05]  /*05a0*/  CALL.REL.NOINC `($__internal_0_$__cuda_sm20_div_rn_f64_full) ;  /* 0x0000001000907944 */ /* 0x000fea0003c00000 */
[----:B------:R-:W-:Y:S02]  /*05b0*/  IMAD.MOV.U32 R6, RZ, RZ, R26 ;  /* 0x000000ffff067224 */ /* 0x000fe400078e001a */
[----:B------:R-:W-:-:S07]  /*05c0*/  IMAD.MOV.U32 R7, RZ, RZ, R27 ;  /* 0x000000ffff077224 */ /* 0x000fce00078e001b */
.L_x_6:
[----:B------:R-:W-:Y:S05]  /*05d0*/  BSYNC.RECONVERGENT B2 ;  /* 0x0000000000027941 */ /* 0x000fea0003800200 */
.L_x_5:
[----:B------:R-:W0:Y:S01]  /*05e0*/  LDC.64 R8, c[0x0][0x380] ;  /* 0x0000e000ff087b82 */ /* 0x000e220000000a00 */
[----:B------:R-:W0:Y:S02]  /*05f0*/  F2I.F64.TRUNC R7, R6 ;  /* 0x0000000600077311 */ /* 0x000e24000030d100 */
[----:B0-----:R-:W-:-:S05]  /*0600*/  IMAD.WIDE R8, R7, 0x8, R8 ;  /* 0x0000000807087825 */ /* 0x001fca00078e0208 */
[----:B------:R-:W2:Y:S01]  /*0610*/  LDG.E.64 R18, desc[UR6][R8.64] ;  /* 0x0000000608127981 */ /* 0x000ea2000c1e1b00 */
[----:B------:R-:W-:Y:S01]  /*0620*/  IADD3 R14, PT, PT, R14, 0x1, RZ ;  /* 0x000000010e0e7810 */ /* 0x000fe20007ffe0ff */
[----:B------:R-:W-:Y:S02]  /*0630*/  VIADD R5, R5, 0x1 ;  /* 0x0000000105057836 */ /* 0x000fe40000000000 */
[----:B------:R-:W-:Y:S01]  /*0640*/  VIADD R15, R15, 0x1 ;  /* 0x000000010f0f7836 */ /* 0x000fe20000000000 */
[----:B--2---:R-:W-:-:S05]  /*0650*/  IADD3 R18, P0, PT, R18, 0x1, RZ ;  /* 0x0000000112127810 */ /* 0x004fca0007f1e0ff */
[----:B------:R-:W-:Y:S01]  /*0660*/  IMAD.X R19, RZ, RZ, R19, P0 ;  /* 0x000000ffff137224 */ /* 0x000fe200000e0613 */
[----:B------:R-:W-:-:S04]  /*0670*/  ISETP.NE.AND P0, PT, R14, RZ, PT ;  /* 0x000000ff0e00720c */ /* 0x000fc80003f05270 */
[----:B------:R0:W-:Y:S09]  /*0680*/  STG.E.64 desc[UR6][R8.64], R18 ;  /* 0x0000001208007986 */ /* 0x0001f2000c101b06 */
[----:B------:R-:W-:Y:S05]  /*0690*/  @P0 BRA `(.L_x_7) ;  /* 0xfffffff800cc0947 */ /* 0x000fea000383ffff */
[----:B------:R-:W-:Y:S05]  /*06a0*/  BSYNC.RECONVERGENT B1 ;  /* 0x0000000000017941 */ /* 0x000fea0003800200 */
.L_x_2:
[----:B------:R-:W-:-:S07]  /*06b0*/  VIADD R5, R15, 0x1 ;  /* 0x000000010f057836 */ /* 0x000fce0000000000 */
.L_x_1:
[----:B-1----:R-:W-:Y:S05]  /*06c0*/  BSYNC.RECONVERGENT B0 ;  /* 0x0000000000007941 */ /* 0x002fea0003800200 */
.L_x_0:
[----:B------:R-:W1:Y:S02]  /*06d0*/  LDC R7, c[0x0][0x398] ;  /* 0x0000e600ff077b82 */ /* 0x000e640000000800 */
[----:B-1----:R-:W-:-:S04]  /*06e0*/  IADD3 R12, PT, PT, -R12, -0x2, R7 ;  /* 0xfffffffe0c0c7810 */ /* 0x002fc80007ffe107 */
[----:B------:R-:W-:-:S13]  /*06f0*/  ISETP.GE.U32.AND P0, PT, R12, 0x3, PT ;  /* 0x000000030c00780c */ /* 0x000fda0003f06070 */
[----:B------:R-:W-:Y:S05]  /*0700*/  @!P0 EXIT ;  /* 0x000000000000894d */ /* 0x000fea0003800000 */
[----:B------:R-:W1:Y:S01]  /*0710*/  LDC.64 R14, c[0x0][0x390] ;  /* 0x0000e400ff0e7b82 */ /* 0x000e620000000a00 */
[----:B------:R-:W2:Y:S01]  /*0720*/  LDCU.64 UR4, c[0x0][0x388] ;  /* 0x00007100ff0477ac */ /* 0x000ea20008000a00 */
[----:B------:R-:W3:Y:S06]  /*0730*/  LDCU UR9, c[0x0][0x394] ;  /* 0x00007280ff0977ac */ /* 0x000eec0008000800 */
[----:B------:R-:W4:Y:S01]  /*0740*/  LDC.64 R12, c[0x0][0x380] ;  /* 0x0000e000ff0c7b82 */ /* 0x000f220000000a00 */
[----:B------:R-:W0:Y:S01]  /*0750*/  LDCU UR10, c[0x0][0x398] ;  /* 0x00007300ff0a77ac */ /* 0x000e220008000800 */
[----:B--2---:R-:W-:-:S04]  /*0760*/  UIADD3 UR4, UP0, UPT, UR4, 0x30, URZ ;  /* 0x0000003004047890 */ /* 0x004fc8000ff1e0ff */
[----:B---3--:R-:W-:-:S12]  /*0770*/  UIADD3.X UR5, UPT, UPT, URZ, UR5, URZ, UP0, !UPT ;  /* 0x00000005ff057290 */ /* 0x008fd800087fe4ff */
.L_x_24:
[----:B--2---:R-:W-:Y:S01]  /*0780*/  MOV R10, UR4 ;  /* 0x00000004000a7c02 */ /* 0x004fe20008000f00 */
[----:B------:R-:W-:Y:S01]  /*0790*/  IMAD.U32 R11, RZ, RZ, UR5 ;  /* 0x00000005ff0b7e24 */ /* 0x000fe2000f8e00ff */
[----:B------:R-:W2:Y:S03]  /*07a0*/  LDG.E.64 R22, desc[UR6][R16.64+0x8] ;  /* 0x0000080610167981 */ /* 0x000ea6000c1e1b00 */
[----:B------:R-:W-:Y:S01]  /*07b0*/  IMAD.WIDE R10, R5, 0x18, R10 ;  /* 0x00000018050a7825 */ /* 0x000fe200078e020a */
[----:B0-----:R-:W3:Y:S04]  /*07c0*/  LDG.E.64 R18, desc[UR6][R16.64] ;  /* 0x0000000610127981 */ /* 0x001ee8000c1e1b00 */
[----:B------:R-:W2:Y:S04]  /*07d0*/  LDG.E.64 R24, desc[UR6][R10.64+-0x28] ;  /* 0xffffd8060a187981 */ /* 0x000ea8000c1e1b00 */
[----:B------:R-:W3:Y:S04]  /*07e0*/  LDG.E.64 R20, desc[UR6][R10.64+-0x30] ;  /* 0xffffd0060a147981 */ /* 0x000ee8000c1e1b00 */
[----:B------:R-:W5:Y:S04]  /*07f0*/  LDG.E.64 R6, desc[UR6][R16.64+0x10] ;  /* 0x0000100610067981 */ /* 0x000f68000c1e1b00 */
[----:B------:R-:W5:Y:S01]  /*0800*/  LDG.E.64 R8, desc[UR6][R10.64+-0x20] ;  /* 0xffffe0060a087981 */ /* 0x000f62000c1e1b00 */
[----:B------:R-:W-:Y:S01]  /*0810*/  BSSY.RECONVERGENT B0, `(.L_x_8) ;  /* 0x000001d000007945 */ /* 0x000fe20003800200 */
[----:B--2---:R-:W-:-:S02]  /*0820*/  DADD R22, R22, -R24 ;  /* 0x0000000016167229 */ /* 0x004fc40000000818 */
[----:B---3--:R-:W-:-:S06]  /*0830*/  DADD R18, R18, -R20 ;  /* 0x0000000012127229 */ /* 0x008fcc0000000814 */
[----:B------:R-:W-:Y:S02]  /*0840*/  DMUL R22, R22, R22 ;  /* 0x0000001616167228 */ /* 0x000fe40000000000 */
[----:B-----5:R-:W-:-:S06]  /*0850*/  DADD R8, R6, -R8 ;  /* 0x0000000006087229 */ /* 0x020fcc0000000808 */
        /* <DEDUP_REMOVED lines=22> */
[----:B------:R-:W-:-:S07]  /*09c0*/  IMAD.MOV.U32 R21, RZ, RZ, R25 ;  /* 0x000000ffff157224 */ /* 0x000fce00078e0019 */
[----:B-1--4-:R-:W-:Y:S05]  /*09d0*/  CALL.REL.NOINC `($__internal_1_$__cuda_sm20_dsqrt_rn_f64_mediumpath_v1) ;  /* 0x0000001000fc7944 */ /* 0x012fea0003c00000 */
.L_x_9:
[----:B------:R-:W-:Y:S05]  /*09e0*/  BSYNC.RECONVERGENT B0 ;  /* 0x0000000000007941 */ /* 0x000fea0003800200 */
.L_x_8:
[----:B------:R-:W1:Y:S01]  /*09f0*/  MUFU.RCP64H R7, UR9 ;  /* 0x0000000900077d08 */ /* 0x000e620008001800 */
[----:B------:R-:W-:Y:S01]  /*0a00*/  IMAD.MOV.U32 R6, RZ, RZ, 0x1 ;  /* 0x00000001ff067424 */ /* 0x000fe200078e00ff */
[----:B------:R-:W-:Y:S01]  /*0a10*/  FSETP.GEU.AND P1, PT, |R19|, 6.5827683646048100446e-37, PT ;  /* 0x036000001300780b */ /* 0x000fe20003f2e200 */
[----:B------:R-:W-:Y:S04]  /*0a20*/  BSSY.RECONVERGENT B0, `(.L_x_10) ;  /* 0x0000012000007945 */ /* 0x000fe80003800200 */
[----:B-1----:R-:W-:-:S08]  /*0a30*/  DFMA R8, R6, -R14, 1 ;  /* 0x3ff000000608742b */ /* 0x002fd0000000080e */
        /* <DEDUP_REMOVED lines=10> */
[----:B------:R-:W-:Y:S01]  /*0ae0*/  MOV R6, R18 ;  /* 0x0000001200067202 */ /* 0x000fe20000000f00 */
[----:B------:R-:W-:Y:S01]  /*0af0*/  IMAD.MOV.U32 R7, RZ, RZ, R19 ;  /* 0x000000ffff077224 */ /* 0x000fe200078e0013 */
[----:B------:R-:W-:-:S07]  /*0b00*/  MOV R4, 0xb20 ;  /* 0x00000b2000047802 */ /* 0x000fce0000000f00 */
[----:B----4-:R-:W-:Y:S05]  /*0b10*/  CALL.REL.NOINC `($__internal_0_$__cuda_sm20_div_rn_f64_full) ;  /* 0x0000000c00347944 */ /* 0x010fea0003c00000 */
[----:B------:R-:W-:Y:S02]  /*0b20*/  IMAD.MOV.U32 R6, RZ, RZ, R26 ;  /* 0x000000ffff067224 */ /* 0x000fe400078e001a */
[----:B------:R-:W-:-:S07]  /*0b30*/  IMAD.MOV.U32 R7, RZ, RZ, R27 ;  /* 0x000000ffff077224 */ /* 0x000fce00078e001b */
.L_x_11:
[----:B------:R-:W-:Y:S05]  /*0b40*/  BSYNC.RECONVERGENT B0 ;  /* 0x0000000000007941 */ /* 0x000fea0003800200 */
.L_x_10:
[----:B------:R-:W4:Y:S02]  /*0b50*/  F2I.F64.TRUNC R19, R6 ;  /* 0x0000000600137311 */ /* 0x000f24000030d100 */
[----:B----4-:R-:W-:-:S05]  /*0b60*/  IMAD.WIDE R18, R19, 0x8, R12 ;  /* 0x0000000813127825 */ /* 0x010fca00078e020c */
[----:B------:R-:W2:Y:S02]  /*0b70*/  LDG.E.64 R8, desc[UR6][R18.64] ;  /* 0x0000000612087981 */ /* 0x000ea4000c1e1b00 */
[----:B--2---:R-:W-:-:S04]  /*0b80*/  IADD3 R28, P0, PT, R8, 0x1, RZ ;  /* 0x00000001081c7810 */ /* 0x004fc80007f1e0ff */
[----:B------:R-:W-:-:S05]  /*0b90*/  IADD3.X R29, PT, PT, RZ, R9, RZ, P0, !PT ;  /* 0x00000009ff1d7210 */ /* 0x000fca00007fe4ff */
[----:B------:R0:W-:Y:S04]  /*0ba0*/  STG.E.64 desc[UR6][R18.64], R28 ;  /* 0x0000001c12007986 */ /* 0x0001e8000c101b06 */
[----:B------:R-:W2:Y:S04]  /*0bb0*/  LDG.E.64 R24, desc[UR6][R16.64+0x8] ;  /* 0x0000080610187981 */ /* 0x000ea8000c1e1b00 */
[----:B------:R-:W2:Y:S04]  /*0bc0*/  LDG.E.64 R26, desc[UR6][R10.64+-0x10] ;  /* 0xfffff0060a1a7981 */ /* 0x000ea8000c1e1b00 */
[----:B------:R-:W3:Y:S04]  /*0bd0*/  LDG.E.64 R20, desc[UR6][R16.64] ;  /* 0x0000000610147981 */ /* 0x000ee8000c1e1b00 */
[----:B------:R-:W3:Y:S04]  /*0be0*/  LDG.E.64 R22, desc[UR6][R10.64+-0x18] ;  /* 0xffffe8060a167981 */ /* 0x000ee8000c1e1b00 */
[----:B------:R-:W4:Y:S04]  /*0bf0*/  LDG.E.64 R8, desc[UR6][R16.64+0x10] ;  /* 0x0000100610087981 */ /* 0x000f28000c1e1b00 */
[----:B------:R-:W4:Y:S01]  /*0c00*/  LDG.E.64 R6, desc[UR6][R10.64+-0x8] ;  /* 0xfffff8060a067981 */ /* 0x000f22000c1e1b00 */
[----:B0-----:R-:W-:Y:S01]  /*0c10*/  IMAD.MOV.U32 R18, RZ, RZ, 0x0 ;  /* 0x00000000ff127424 */ /* 0x001fe200078e00ff */
[----:B------:R-:W-:Y:S01]  /*0c20*/  BSSY.RECONVERGENT B0, `(.L_x_12) ;  /* 0x000001c000007945 */ /* 0x000fe20003800200 */
[----:B------:R-:W-:Y:S01]  /*0c30*/  IMAD.MOV.U32 R19, RZ, RZ, 0x3fd80000 ;  /* 0x3fd80000ff137424 */ /* 0x000fe200078e00ff */
[----:B--2---:R-:W-:-:S02]  /*0c40*/  DADD R24, R24, -R26 ;  /* 0x0000000018187229 */ /* 0x004fc4000000081a */
[----:B---3--:R-:W-:-:S06]  /*0c50*/  DADD R20, R20, -R22 ;  /* 0x0000000014147229 */ /* 0x008fcc0000000816 */
[----:B------:R-:W-:Y:S02]  /*0c60*/  DMUL R24, R24, R24 ;  /* 0x0000001818187228 */ /* 0x000fe40000000000 */
[----:B----4-:R-:W-:-:S06]  /*0c70*/  DADD R8, R8, -R6 ;  /* 0x0000000008087229 */ /* 0x010fcc0000000806 */
[----:B------:R-:W-:-:S08]  /*0c80*/  DFMA R6, R20, R20, R24 ;  /* 0x000000141406722b */ /* 0x000fd00000000018 */
[----:B------:R-:W-:-:S06]  /*0c90*/  DFMA R6, R8, R8, R6 ;  /* 0x000000080806722b */ /* 0x000fcc0000000006 */
[----:B------:R-:W0:Y:S04]  /*0ca0*/  MUFU.RSQ64H R21, R7 ;  /* 0x0000000700157308 */ /* 0x000e280000001c00 */
[----:B------:R-:W-:-:S05]  /*0cb0*/  VIADD R20, R7, 0xfcb00000 ;  /* 0xfcb0000007147836 */ /* 0x000fca0000000000 */
[----:B------:R-:W-:Y:S01]  /*0cc0*/  ISETP.GE.U32.AND P0, PT, R20, 0x7ca00000, PT ;  /* 0x7ca000001400780c */ /* 0x000fe20003f06070 */
[----:B0-----:R-:W-:-:S08]  /*0cd0*/  DMUL R8, R20, R20 ;  /* 0x0000001414087228 */ /* 0x001fd00000000000 */
[----:B------:R-:W-:-:S08]  /*0ce0*/  DFMA R8, R6, -R8, 1 ;  /* 0x3ff000000608742b */ /* 0x000fd00000000808 */
[----:B------:R-:W-:Y:S02]  /*0cf0*/  DFMA R18, R8, R18, 0.5 ;  /* 0x3fe000000812742b */ /* 0x000fe40000000012 */
[----:B------:R-:W-:-:S08]  /*0d00*/  DMUL R8, R20, R8 ;  /* 0x0000000814087228 */ /* 0x000fd00000000000 */
[----:B------:R-:W-:-:S08]  /*0d10*/  DFMA R26, R18, R8, R20 ;  /* 0x00000008121a722b */ /* 0x000fd00000000014 */
[----:B------:R-:W-:Y:S02]  /*0d20*/  DMUL R24, R6, R26 ;  /* 0x0000001a06187228 */ /* 0x000fe40000000000 */
[----:B------:R-:W-:Y:S01]  /*0d30*/  IADD3 R23, PT, PT, R27, -0x100000, RZ ;  /* 0xfff000001b177810 */ /* 0x000fe20007ffe0ff */
[----:B------:R-:W-:-:S05]  /*0d40*/  IMAD.MOV.U32 R22, RZ, RZ, R26 ;  /* 0x000000ffff167224 */ /* 0x000fca00078e001a */
        /* <DEDUP_REMOVED lines=8> */
[----:B------:R-:W-:Y:S05]  /*0dd0*/  CALL.REL.NOINC `($__internal_1_$__cuda_sm20_dsqrt_rn_f64_mediumpath_v1) ;  /* 0x0000000c00fc7944 */ /* 0x000fea0003c00000 */
.L_x_13:
[----:B------:R-:W-:Y:S05]  /*0de0*/  BSYNC.RECONVERGENT B0 ;  /* 0x0000000000007941 */ /* 0x000fea0003800200 */
.L_x_12:
        /* <DEDUP_REMOVED lines=21> */
.L_x_15:
[----:B------:R-:W-:Y:S05]  /*0f40*/  BSYNC.RECONVERGENT B0 ;  /* 0x0000000000007941 */ /* 0x000fea0003800200 */
.L_x_14:
[----:B------:R-:W0:Y:S02]  /*0f50*/  F2I.F64.TRUNC R19, R6 ;  /* 0x0000000600137311 */ /* 0x000e24000030d100 */
[----:B0-----:R-:W-:-:S05]  /*0f60*/  IMAD.WIDE R18, R19, 0x8, R12 ;  /* 0x0000000813127825 */ /* 0x001fca00078e020c */
[----:B------:R-:W2:Y:S02]  /*0f70*/  LDG.E.64 R8, desc[UR6][R18.64] ;  /* 0x0000000612087981 */ /* 0x000ea4000c1e1b00 */
[----:B--2---:R-:W-:-:S05]  /*0f80*/  IADD3 R28, P0, PT, R8, 0x1, RZ ;  /* 0x00000001081c7810 */ /* 0x004fca0007f1e0ff */
[----:B------:R-:W-:-:S05]  /*0f90*/  IMAD.X R29, RZ, RZ, R9, P0 ;  /* 0x000000ffff1d7224 */ /* 0x000fca00000e0609 */
        /* <DEDUP_REMOVED lines=17> */
[----:B------:R-:W-:-:S04]  /*10b0*/  IADD3 R20, PT, PT, R7, -0x3500000, RZ ;  /* 0xfcb0000007147810 */ /* 0x000fc80007ffe0ff */
[----:B------:R-:W-:Y:S02]  /*10c0*/  ISETP.GE.U32.AND P0, PT, R20, 0x7ca00000, PT ;  /* 0x7ca000001400780c */ /* 0x000fe40003f06070 */
[----:B0-----:R-:W-:-:S08]  /*10d0*/  DMUL R8, R20, R20 ;  /* 0x0000001414087228 */ /* 0x001fd00000000000 */
[----:B------:R-:W-:-:S08]  /*10e0*/  DFMA R8, R6, -R8, 1 ;  /* 0x3ff000000608742b */ /* 0x000fd00000000808 */
[----:B------:R-:W-:Y:S02]  /*10f0*/  DFMA R18, R8, R18, 0.5 ;  /* 0x3fe000000812742b */ /* 0x000fe40000000012 */
[----:B------:R-:W-:-:S08]  /*1100*/  DMUL R8, R20, R8 ;  /* 0x0000000814087228 */ /* 0x000fd00000000000 */
[----:B------:R-:W-:-:S08]  /*1110*/  DFMA R26, R18, R8, R20 ;  /* 0x00000008121a722b */ /* 0x000fd00000000014 */
[----:B------:R-:W-:Y:S02]  /*1120*/  DMUL R24, R6, R26 ;  /* 0x0000001a06187228 */ /* 0x000fe40000000000 */
[----:B------:R-:W-:Y:S01]  /*1130*/  VIADD R23, R27, 0xfff00000 ;  /* 0xfff000001b177836 */ /* 0x000fe20000000000 */
[----:B------:R-:W-:-:S05]  /*1140*/  MOV R22, R26 ;  /* 0x0000001a00167202 */ /* 0x000fca0000000f00 */
        /* <DEDUP_REMOVED lines=9> */
.L_x_17:
[----:B------:R-:W-:Y:S05]  /*11e0*/  BSYNC.RECONVERGENT B0 ;  /* 0x0000000000007941 */ /* 0x000fea0003800200 */
.L_x_16:
        /* <DEDUP_REMOVED lines=16> */
[----:B------:R-:W-:Y:S01]  /*12f0*/  MOV R4, 0x1320 ;  /* 0x0000132000047802 */ /* 0x000fe20000000f00 */
[----:B------:R-:W-:-:S07]  /*1300*/  IMAD.MOV.U32 R7, RZ, RZ, R19 ;  /* 0x000000ffff077224 */ /* 0x000fce00078e0013 */
[----:B------:R-:W-:Y:S05]  /*1310*/  CALL.REL.NOINC `($__internal_0_$__cuda_sm20_div_rn_f64_full) ;  /* 0x0000000400347944 */ /* 0x000fea0003c00000 */
[----:B------:R-:W-:Y:S01]  /*1320*/  MOV R6, R26 ;  /* 0x0000001a00067202 */ /* 0x000fe20000000f00 */
[----:B------:R-:W-:-:S07]  /*1330*/  IMAD.MOV.U32 R7, RZ, RZ, R27 ;  /* 0x000000ffff077224 */ /* 0x000fce00078e001b */
.L_x_19:
[----:B------:R-:W-:Y:S05]  /*1340*/  BSYNC.RECONVERGENT B0 ;  /* 0x0000000000007941 */ /* 0x000fea0003800200 */
.L_x_18:
        /* <DEDUP_REMOVED lines=10> */
[----:B------:R1:W4:Y:S04]  /*13f0*/  LDG.E.64 R26, desc[UR6][R10.64+0x28] ;  /* 0x000028060a1a7981 */ /* 0x000328000c1e1b00 */
[----:B------:R-:W4:Y:S01]  /*1400*/  LDG.E.64 R6, desc[UR6][R16.64+0x10] ;  /* 0x0000100610067981 */ /* 0x000f22000c1e1b00 */
[----:B------:R-:W-:Y:S01]  /*1410*/  BSSY.RECONVERGENT B0, `(.L_x_20) ;  /* 0x000001d000007945 */ /* 0x000fe20003800200 */
[----:B-1----:R-:W-:Y:S01]  /*1420*/  MOV R10, 0x0 ;  /* 0x00000000000a7802 */ /* 0x002fe20000000f00 */
        /* <DEDUP_REMOVED lines=16> */
[----:B------:R-:W-:Y:S02]  /*1530*/  VIADD R23, R25, 0xfff00000 ;  /* 0xfff0000019177836 */ /* 0x000fe40000000000 */
[----:B------:R-:W-:-:S04]  /*1540*/  IMAD.MOV.U32 R22, RZ, RZ, R24 ;  /* 0x000000ffff167224 */ /* 0x000fc800078e0018 */
[----:B------:R-:W-:-:S08]  /*1550*/  DFMA R8, R10, -R10, R6 ;  /* 0x8000000a0a08722b */ /* 0x000fd00000000006 */
[----:B------:R-:W-:Y:S01]  /*1560*/  DFMA R18, R8, R22, R10 ;  /* 0x000000160812722b */ /* 0x000fe2000000000a */
[----:B------:R-:W-:Y:S10]  /*1570*/  @!P0 BRA `(.L_x_21) ;  /* 0x0000000000188947 */ /* 0x000ff40003800000 */
[----:B------:R-:W-:Y:S01]  /*1580*/  MOV R18, R24 ;  /* 0x0000001800127202 */ /* 0x000fe20000000f00 */
[----:B------:R-:W-:Y:S01]  /*1590*/  IMAD.MOV.U32 R19, RZ, RZ, R7 ;  /* 0x000000ffff137224 */ /* 0x000fe200078e0007 */
[----:B------:R-:W-:Y:S01]  /*15a0*/  MOV R2, 0x15e0 ;  /* 0x000015e000027802 */ /* 0x000fe20000000f00 */
[----:B------:R-:W-:Y:S02]  /*15b0*/  IMAD.MOV.U32 R0, RZ, RZ, R10 ;  /* 0x000000ffff007224 */ /* 0x000fe400078e000a */
[----:B------:R-:W-:-:S07]  /*15c0*/  IMAD.MOV.U32 R21, RZ, RZ, R11 ;  /* 0x000000ffff157224 */ /* 0x000fce00078e000b */
[----:B------:R-:W-:Y:S05]  /*15d0*/  CALL.REL.NOINC `($__internal_1_$__cuda_sm20_dsqrt_rn_f64_mediumpath_v1) ;  /* 0x0000000400fc7944 */ /* 0x000fea0003c00000 */
.L_x_21:
[----:B------:R-:W-:Y:S05]  /*15e0*/  BSYNC.RECONVERGENT B0 ;  /* 0x0000000000007941 */ /* 0x000fea0003800200 */
.L_x_20:
[----:B------:R-:W0:Y:S01]  /*15f0*/  MUFU.RCP64H R7, UR9 ;  /* 0x0000000900077d08 */ /* 0x000e220008001800 */
[----:B------:R-:W-:Y:S01]  /*1600*/  MOV R6, 0x1 ;  /* 0x0000000100067802 */ /* 0x000fe20000000f00 */
[----:B------:R-:W-:Y:S01]  /*1610*/  BSSY.RECONVERGENT B0, `(.L_x_22) ;  /* 0x0000013000007945 */ /* 0x000fe20003800200 */
[----:B------:R-:W-:-:S04]  /*1620*/  FSETP.GEU.AND P1, PT, |R19|, 6.5827683646048100446e-37, PT ;  /* 0x036000001300780b */ /* 0x000fc80003f2e200 */
        /* <DEDUP_REMOVED lines=15> */
[----:B------:R-:W-:Y:S01]  /*1720*/  IMAD.MOV.U32 R6, RZ, RZ, R26 ;  /* 0x000000ffff067224 */ /* 0x000fe200078e001a */
[----:B------:R-:W-:-:S07]  /*1730*/  MOV R7, R27 ;  /* 0x0000001b00077202 */ /* 0x000fce0000000f00 */
.L_x_23:
[----:B------:R-:W-:Y:S05]  /*1740*/  BSYNC.RECONVERGENT B0 ;  /* 0x0000000000007941 */ /* 0x000fea0003800200 */
.L_x_22:
[----:B------:R-:W0:Y:S02]  /*1750*/  F2I.F64.TRUNC R9, R6 ;  /* 0x0000000600097311 */ /* 0x000e24000030d100 */
[----:B0-----:R-:W-:-:S05]  /*1760*/  IMAD.WIDE R8, R9, 0x8, R12 ;  /* 0x0000000809087825 */ /* 0x001fca00078e020c */
[----:B------:R-:W2:Y:S01]  /*1770*/  LDG.E.64 R10, desc[UR6][R8.64] ;  /* 0x00000006080a7981 */ /* 0x000ea2000c1e1b00 */
[----:B------:R-:W-:Y:S01]  /*1780*/  VIADD R5, R5, 0x4 ;  /* 0x0000000405057836 */ /* 0x000fe20000000000 */
[----:B--2---:R-:W-:-:S05]  /*1790*/  IADD3 R10, P0, PT, R10, 0x1, RZ ;  /* 0x000000010a0a7810 */ /* 0x004fca0007f1e0ff */
[----:B------:R-:W-:Y:S01]  /*17a0*/  IMAD.X R11, RZ, RZ, R11, P0 ;  /* 0x000000ffff0b7224 */ /* 0x000fe200000e060b */
[----:B------:R-:W-:-:S04]  /*17b0*/  ISETP.GE.AND P0, PT, R5, UR10, PT ;  /* 0x0000000a05007c0c */ /* 0x000fc8000bf06270 */
[----:B------:R2:W-:Y:S09]  /*17c0*/  STG.E.64 desc[UR6][R8.64], R10 ;  /* 0x0000000a08007986 */ /* 0x0005f2000c101b06 */
[----:B------:R-:W-:Y:S05]  /*17d0*/  @!P0 BRA `(.L_x_24) ;  /* 0xffffffec00e88947 */ /* 0x000fea000383ffff */
[----:B------:R-:W-:Y:S05]  /*17e0*/  EXIT ;  /* 0x000000000000794d */ /* 0x000fea0003800000 */
        .weak           $__internal_0_$__cuda_sm20_div_rn_f64_full
        .type           $__internal_0_$__cuda_sm20_div_rn_f64_full,@function
        .size           $__internal_0_$__cuda_sm20_div_rn_f64_full,($__internal_1_$__cuda_sm20_dsqrt_rn_f64_mediumpath_v1 - $__internal_0_$__cuda_sm20_div_rn_f64_full)
$__internal_0_$__cuda_sm20_div_rn_f64_full:
[C---:B------:R-:W-:Y:S01]  /*17f0*/  FSETP.GEU.AND P0, PT, |R3|.reuse, 1.469367938527859385e-39, PT ;  /* 0x001000000300780b */ /* 0x040fe20003f0e200 */
[----:B------:R-:W-:Y:S01]  /*1800*/  IMAD.U32 R8, RZ, RZ, UR8 ;  /* 0x00000008ff087e24 */ /* 0x000fe2000f8e00ff */
[----:B------:R-:W-:Y:S01]  /*1810*/  MOV R2, UR8 ;  /* 0x0000000800027c02 */ /* 0x000fe20008000f00 */
[----:B------:R-:W-:Y:S01]  /*1820*/  IMAD.MOV.U32 R18, RZ, RZ, 0x1 ;  /* 0x00000001ff127424 */ /* 0x000fe200078e00ff */
[----:B------:R-:W-:Y:S01]  /*1830*/  LOP3.LUT R0, R3, 0x800fffff, RZ, 0xc0, !PT ;  /* 0x800fffff03007812 */ /* 0x000fe200078ec0ff */
[----:B------:R-:W-:Y:S01]  /*1840*/  BSSY.RECONVERGENT B3, `(.L_x_25) ;  /* 0x0000055000037945 */ /* 0x000fe20003800200 */
[C---:B------:R-:W-:Y:S02]  /*1850*/  FSETP.GEU.AND P2, PT, |R7|.reuse, 1.469367938527859385e-39, PT ;  /* 0x001000000700780b */ /* 0x040fe40003f4e200 */
[----:B------:R-:W-:Y:S02]  /*1860*/  LOP3.LUT R9, R0, 0x3ff00000, RZ, 0xfc, !PT ;  /* 0x3ff0000000097812 */ /* 0x000fe400078efcff */
[----:B------:R-:W-:-:S02]  /*1870*/  LOP3.LUT R24, R7, 0x7ff00000, RZ, 0xc0, !PT ;  /* 0x7ff0000007187812 */ /* 0x000fc400078ec0ff */
[----:B------:R-:W-:Y:S01]  /*1880*/  LOP3.LUT R25, R3, 0x7ff00000, RZ, 0xc0, !PT ;  /* 0x7ff0000003197812 */ /* 0x000fe200078ec0ff */
[----:B------:R-:W-:Y:S01]  /*1890*/  @!P0 DMUL R8, R2, 8.98846567431157953865e+307 ;  /* 0x7fe0000002088828 */ /* 0x000fe20000000000 */
[----:B------:R-:W-:Y:S02]  /*18a0*/  IMAD.MOV.U32 R2, RZ, RZ, 0x1ca00000 ;  /* 0x1ca00000ff027424 */ /* 0x000fe400078e00ff */
[----:B------:R-:W-:-:S03]  /*18b0*/  ISETP.GE.U32.AND P1, PT, R24, R25, PT ;  /* 0x000000191800720c */ /* 0x000fc60003f26070 */
[----:B------:R-:W0:Y:S01]  /*18c0*/  MUFU.RCP64H R19, R9 ;  /* 0x0000000900137308 */ /* 0x000e220000001800 */
[----:B------:R-:W-:Y:S02]  /*18d0*/  @!P2 LOP3.LUT R23, R3, 0x7ff00000, RZ, 0xc0, !PT ;  /* 0x7ff000000317a812 */ /* 0x000fe400078ec0ff */
[----:B------:R-:W-:Y:S02]  /*18e0*/  @!P2 MOV R22, RZ ;  /* 0x000000ff0016a202 */ /* 0x000fe40000000f00 */
[----:B------:R-:W-:Y:S02]  /*18f0*/  @!P2 ISETP.GE.U32.AND P3, PT, R24, R23, PT ;  /* 0x000000171800a20c */ /* 0x000fe40003f66070 */
[----:B------:R-:W-:Y:S02]  /*1900*/  @!P0 LOP3.LUT R25, R9, 0x7ff00000, RZ, 0xc0, !PT ;  /* 0x7ff0000009198812 */ /* 0x000fe400078ec0ff */
[----:B------:R-:W-:-:S04]  /*1910*/  @!P2 SEL R23, R2, 0x63400000, !P3 ;  /* 0x634000000217a807 */ /* 0x000fc80005800000 */
[----:B------:R-:W-:Y:S01]  /*1920*/  @!P2 LOP3.LUT R0, R23, 0x80000000, R7, 0xf8, !PT ;  /* 0x800000001700a812 */ /* 0x000fe200078ef807 */
[----:B0-----:R-:W-:-:S03]  /*1930*/  DFMA R20, R18, -R8, 1 ;  /* 0x3ff000001214742b */ /* 0x001fc60000000808 */
[----:B------:R-:W-:Y:S01]  /*1940*/  @!P2 LOP3.LUT R23, R0, 0x100000, RZ, 0xfc, !PT ;  /* 0x001000000017a812 */ /* 0x000fe200078efcff */
[----:B------:R-:W-:-:S04]  /*1950*/  IMAD.MOV.U32 R0, RZ, RZ, R24 ;  /* 0x000000ffff007224 */ /* 0x000fc800078e0018 */
[----:B------:R-:W-:-:S08]  /*1960*/  DFMA R20, R20, R20, R20 ;  /* 0x000000141414722b */ /* 0x000fd00000000014 */
[----:B------:R-:W-:Y:S01]  /*1970*/  DFMA R20, R18, R20, R18 ;  /* 0x000000141214722b */ /* 0x000fe20000000012 */
[----:B------:R-:W-:Y:S01]  /*1980*/  SEL R19, R2, 0x63400000, !P1 ;  /* 0x6340000002137807 */ /* 0x000fe20004800000 */
[----:B------:R-:W-:-:S03]  /*1990*/  IMAD.MOV.U32 R18, RZ, RZ, R6 ;  /* 0x000000ffff127224 */ /* 0x000fc600078e0006 */
[----:B------:R-:W-:-:S03]  /*19a0*/  LOP3.LUT R19, R19, 0x800fffff, R7, 0xf8, !PT ;  /* 0x800fffff13137812 */ /* 0x000fc600078ef807 */
[----:B------:R-:W-:-:S03]  /*19b0*/  DFMA R26, R20, -R8, 1 ;  /* 0x3ff00000141a742b */ /* 0x000fc60000000808 */
[----:B------:R-:W-:-:S05]  /*19c0*/  @!P2 DFMA R18, R18, 2, -R22 ;  /* 0x400000001212a82b */ /* 0x000fca0000000816 */
[----:B------:R-:W-:-:S05]  /*19d0*/  DFMA R26, R20, R26, R20 ;  /* 0x0000001a141a722b */ /* 0x000fca0000000014 */
[----:B------:R-:W-:-:S03]  /*19e0*/  @!P2 LOP3.LUT R0, R19, 0x7ff00000, RZ, 0xc0, !PT ;  /* 0x7ff000001300a812 */ /* 0x000fc600078ec0ff */
[----:B------:R-:W-:-:S08]  /*19f0*/  DMUL R22, R26, R18 ;  /* 0x000000121a167228 */ /* 0x000fd00000000000 */
[----:B------:R-:W-:-:S08]  /*1a00*/  DFMA R20, R22, -R8, R18 ;  /* 0x800000081614722b */ /* 0x000fd00000000012 */
[----:B------:R-:W-:Y:S01]  /*1a10*/  DFMA R20, R26, R20, R22 ;  /* 0x000000141a14722b */ /* 0x000fe20000000016 */
[----:B------:R-:W-:Y:S02]  /*1a20*/  VIADD R22, R0, 0xffffffff ;  /* 0xffffffff00167836 */ /* 0x000fe40000000000 */
[----:B------:R-:W-:-:S03]  /*1a30*/  VIADD R23, R25, 0xffffffff ;  /* 0xffffffff19177836 */ /* 0x000fc60000000000 */
[----:B------:R-:W-:Y:S02]  /*1a40*/  ISETP.GT.U32.AND P0, PT, R22, 0x7feffffe, PT ;  /* 0x7feffffe1600780c */ /* 0x000fe40003f04070 */
[----:B------:R-:W-:Y:S02]  /*1a50*/  MOV R22, UR8 ;  /* 0x0000000800167c02 */ /* 0x000fe40008000f00 */
[----:B------:R-:W-:Y:S01]  /*1a60*/  ISETP.GT.U32.OR P0, PT, R23, 0x7feffffe, P0 ;  /* 0x7feffffe1700780c */ /* 0x000fe20000704470 */
[----:B------:R-:W-:-:S12]  /*1a70*/  IMAD.MOV.U32 R23, RZ, RZ, R3 ;  /* 0x000000ffff177224 */ /* 0x000fd800078e0003 */
[----:B------:R-:W-:Y:S05]  /*1a80*/  @P0 BRA `(.L_x_26) ;  /* 0x00000000006c0947 */ /* 0x000fea0003800000 */
[----:B------:R-:W-:Y:S02]  /*1a90*/  LOP3.LUT R7, R23, 0x7ff00000, RZ, 0xc0, !PT ;  /* 0x7ff0000017077812 */ /* 0x000fe400078ec0ff */
[----:B------:R-:W-:Y:S02]  /*1aa0*/  MOV R6, RZ ;  /* 0x000000ff00067202 */ /* 0x000fe40000000f00 */
[CC--:B------:R-:W-:Y:S02]  /*1ab0*/  VIADDMNMX R0, R24.reuse, -R7.reuse, 0xb9600000, !PT ;  /* 0xb960000018007446 */ /* 0x0c0fe40007800907 */
[----:B------:R-:W-:Y:S02]  /*1ac0*/  ISETP.GE.U32.AND P0, PT, R24, R7, PT ;  /* 0x000000071800720c */ /* 0x000fe40003f06070 */
[----:B------:R-:W-:Y:S02]  /*1ad0*/  VIMNMX R0, PT, PT, R0, 0x46a00000, PT ;  /* 0x46a0000000007848 */ /* 0x000fe40003fe0100 */
[----:B------:R-:W-:-:S05]  /*1ae0*/  SEL R7, R2, 0x63400000, !P0 ;  /* 0x6340000002077807 */ /* 0x000fca0004000000 */
[----:B------:R-:W-:-:S04]  /*1af0*/  IMAD.IADD R0, R0, 0x1, -R7 ;  /* 0x0000000100007824 */ /* 0x000fc800078e0a07 */
[----:B------:R-:W-:-:S06]  /*1b00*/  VIADD R7, R0, 0x7fe00000 ;  /* 0x7fe0000000077836 */ /* 0x000fcc0000000000 */
[----:B------:R-:W-:-:S10]  /*1b10*/  DMUL R26, R20, R6 ;  /* 0x00000006141a7228 */ /* 0x000fd40000000000 */
[----:B------:R-:W-:-:S13]  /*1b20*/  FSETP.GTU.AND P0, PT, |R27|, 1.469367938527859385e-39, PT ;  /* 0x001000001b00780b */ /* 0x000fda0003f0c200 */
[----:B------:R-:W-:Y:S05]  /*1b30*/  @P0 BRA `(.L_x_27) ;  /* 0x0000000000940947 */ /* 0x000fea0003800000 */
[----:B------:R-:W-:-:S06]  /*1b40*/  DFMA R8, R20, -R8, R18 ;  /* 0x800000081408722b */ /* 0x000fcc0000000012 */
[----:B------:R-:W-:-:S04]  /*1b50*/  IMAD.MOV.U32 R8, RZ, RZ, RZ ;  /* 0x000000ffff087224 */ /* 0x000fc800078e00ff */
[C---:B------:R-:W-:Y:S02]  /*1b60*/  FSETP.NEU.AND P0, PT, R9.reuse, RZ, PT ;  /* 0x000000ff0900720b */ /* 0x040fe40003f0d000 */
[----:B------:R-:W-:-:S04]  /*1b70*/  LOP3.LUT R19, R9, 0x80000000, R23, 0x48, !PT ;  /* 0x8000000009137812 */ /* 0x000fc800078e4817 */
[----:B------:R-:W-:-:S07]  /*1b80*/  LOP3.LUT R9, R19, R7, RZ, 0xfc, !PT ;  /* 0x0000000713097212 */ /* 0x000fce00078efcff */
[----:B------:R-:W-:Y:S05]  /*1b90*/  @!P0 BRA `(.L_x_27) ;  /* 0x00000000007c8947 */ /* 0x000fea0003800000 */
[----:B------:R-:W-:Y:S01]  /*1ba0*/  IMAD.MOV R7, RZ, RZ, -R0 ;  /* 0x000000ffff077224 */ /* 0x000fe200078e0a00 */
[----:B------:R-:W-:Y:S01]  /*1bb0*/  DMUL.RP R8, R20, R8 ;  /* 0x0000000814087228 */ /* 0x000fe20000008000 */
[----:B------:R-:W-:-:S06]  /*1bc0*/  IMAD.MOV.U32 R6, RZ, RZ, RZ ;  /* 0x000000ffff067224 */ /* 0x000fcc00078e00ff */
[----:B------:R-:W-:-:S03]  /*1bd0*/  DFMA R6, R26, -R6, R20 ;  /* 0x800000061a06722b */ /* 0x000fc60000000014 */
[----:B------:R-:W-:-:S03]  /*1be0*/  LOP3.LUT R19, R9, R19, RZ, 0x3c, !PT ;  /* 0x0000001309137212 */ /* 0x000fc600078e3cff */
[----:B------:R-:W-:-:S04]  /*1bf0*/  IADD3 R6, PT, PT, -R0, -0x43300000, RZ ;  /* 0xbcd0000000067810 */ /* 0x000fc80007ffe1ff */
[----:B------:R-:W-:-:S04]  /*1c00*/  FSETP.NEU.AND P0, PT, |R7|, R6, PT ;  /* 0x000000060700720b */ /* 0x000fc80003f0d200 */
[----:B------:R-:W-:Y:S02]  /*1c10*/  FSEL R26, R8, R26, !P0 ;  /* 0x0000001a081a7208 */ /* 0x000fe40004000000 */
[----:B------:R-:W-:Y:S01]  /*1c20*/  FSEL R27, R19, R27, !P0 ;  /* 0x0000001b131b7208 */ /* 0x000fe20004000000 */
[----:B------:R-:W-:Y:S06]  /*1c30*/  BRA `(.L_x_27) ;  /* 0x0000000000547947 */ /* 0x000fec0003800000 */
.L_x_26:
[----:B------:R-:W-:-:S14]  /*1c40*/  DSETP.NAN.AND P0, PT, R6, R6, PT ;  /* 0x000000060600722a */ /* 0x000fdc0003f08000 */
[----:B------:R-:W-:Y:S05]  /*1c50*/  @P0 BRA `(.L_x_28) ;  /* 0x0000000000440947 */ /* 0x000fea0003800000 */
[----:B------:R-:W-:-:S14]  /*1c60*/  DSETP.NAN.AND P0, PT, R22, R22, PT ;  /* 0x000000161600722a */ /* 0x000fdc0003f08000 */
[----:B------:R-:W-:Y:S05]  /*1c70*/  @P0 BRA `(.L_x_29) ;  /* 0x0000000000300947 */ /* 0x000fea0003800000 */
[----:B------:R-:W-:Y:S01]  /*1c80*/  ISETP.NE.AND P0, PT, R0, R25, PT ;  /* 0x000000190000720c */ /* 0x000fe20003f05270 */
[----:B------:R-:W-:Y:S01]  /*1c90*/  IMAD.MOV.U32 R27, RZ, RZ, -0x80000 ;  /* 0xfff80000ff1b7424 */ /* 0x000fe200078e00ff */
[----:B------:R-:W-:-:S11]  /*1ca0*/  MOV R26, 0x0 ;  /* 0x00000000001a7802 */ /* 0x000fd60000000f00 */
[----:B------:R-:W-:Y:S05]  /*1cb0*/  @!P0 BRA `(.L_x_27) ;  /* 0x0000000000348947 */ /* 0x000fea0003800000 */
[----:B------:R-:W-:Y:S02]  /*1cc0*/  ISETP.NE.AND P0, PT, R0, 0x7ff00000, PT ;  /* 0x7ff000000000780c */ /* 0x000fe40003f05270 */
[----:B------:R-:W-:Y:S02]  /*1cd0*/  LOP3.LUT R27, R7, 0x80000000, R23, 0x48, !PT ;  /* 0x80000000071b7812 */ /* 0x000fe400078e4817 */
[----:B------:R-:W-:-:S13]  /*1ce0*/  ISETP.EQ.OR P0, PT, R25, RZ, !P0 ;  /* 0x000000ff1900720c */ /* 0x000fda0004702670 */
[----:B------:R-:W-:Y:S01]  /*1cf0*/  @P0 LOP3.LUT R0, R27, 0x7ff00000, RZ, 0xfc, !PT ;  /* 0x7ff000001b000812 */ /* 0x000fe200078efcff */
[----:B------:R-:W-:Y:S02]  /*1d00*/  @!P0 IMAD.MOV.U32 R26, RZ, RZ, RZ ;  /* 0x000000ffff1a8224 */ /* 0x000fe400078e00ff */
[----:B------:R-:W-:Y:S01]  /*1d10*/  @P0 IMAD.MOV.U32 R26, RZ, RZ, RZ ;  /* 0x000000ffff1a0224 */ /* 0x000fe200078e00ff */
[----:B------:R-:W-:Y:S01]  /*1d20*/  @P0 MOV R27, R0 ;  /* 0x00000000001b0202 */ /* 0x000fe20000000f00 */
[----:B------:R-:W-:Y:S06]  /*1d30*/  BRA `(.L_x_27) ;  /* 0x0000000000147947 */ /* 0x000fec0003800000 */
.L_x_29:
[----:B------:R-:W-:Y:S01]  /*1d40*/  LOP3.LUT R27, R23, 0x80000, RZ, 0xfc, !PT ;  /* 0x00080000171b7812 */ /* 0x000fe200078efcff */
[----:B------:R-:W-:Y:S01]  /*1d50*/  IMAD.MOV.U32 R26, RZ, RZ, R22 ;  /* 0x000000ffff1a7224 */ /* 0x000fe200078e0016 */
[----:B------:R-:W-:Y:S06]  /*1d60*/  BRA `(.L_x_27) ;  /* 0x0000000000087947 */ /* 0x000fec0003800000 */
.L_x_28:
[----:B------:R-:W-:Y:S01]  /*1d70*/  LOP3.LUT R27, R7, 0x80000, RZ, 0xfc, !PT ;  /* 0x00080000071b7812 */ /* 0x000fe200078efcff */
[----:B------:R-:W-:-:S07]  /*1d80*/  IMAD.MOV.U32 R26, RZ, RZ, R6 ;  /* 0x000000ffff1a7224 */ /* 0x000fce00078e0006 */
.L_x_27:
[----:B------:R-:W-:Y:S05]  /*1d90*/  BSYNC.RECONVERGENT B3 ;  /* 0x0000000000037941 */ /* 0x000fea0003800200 */
.L_x_25:
[----:B------:R-:W-:Y:S02]  /*1da0*/  HFMA2 R7, -RZ, RZ, 0, 0 ;  /* 0x00000000ff077431 */ /* 0x000fe400000001ff */
[----:B------:R-:W-:-:S04]  /*1db0*/  IMAD.MOV.U32 R6, RZ, RZ, R4 ;  /* 0x000000ffff067224 */ /* 0x000fc800078e0004 */
[----:B------:R-:W-:Y:S05]  /*1dc0*/  RET.REL.NODEC R6 `(_Z12GPU_baselineP10hist_entryP8atomdescdi) ;  /* 0xffffffe0068c7950 */ /* 0x000fea0003c3ffff */
        .weak           $__internal_1_$__cuda_sm20_dsqrt_rn_f64_mediumpath_v1
        .type           $__internal_1_$__cuda_sm20_dsqrt_rn_f64_mediumpath_v1,@function
        .size           $__internal_1_$__cuda_sm20_dsqrt_rn_f64_mediumpath_v1,(.L_x_36 - $__internal_1_$__cuda_sm20_dsqrt_rn_f64_mediumpath_v1)
$__internal_1_$__cuda_sm20_dsqrt_rn_f64_mediumpath_v1:
[----:B------:R-:W-:Y:S01]  /*1dd0*/  ISETP.GE.U32.AND P0, PT, R20, -0x3400000, PT ;  /* 0xfcc000001400780c */ /* 0x000fe20003f06070 */
[----:B------:R-:W-:Y:S01]  /*1de0*/  BSSY.RECONVERGENT B3, `(.L_x_30) ;  /* 0x0000026000037945 */ /* 0x000fe20003800200 */
[----:B------:R-:W-:Y:S02]  /*1df0*/  IMAD.MOV.U32 R7, RZ, RZ, R19 ;  /* 0x000000ffff077224 */ /* 0x000fe400078e0013 */
[----:B------:R-:W-:Y:S02]  /*1e00*/  IMAD.MOV.U32 R19, RZ, RZ, R23 ;  /* 0x000000ffff137224 */ /* 0x000fe400078e0017 */
[----:B------:R-:W-:-:S07]  /*1e10*/  IMAD.MOV.U32 R20, RZ, RZ, R0 ;  /* 0x000000ffff147224 */ /* 0x000fce00078e0000 */
[----:B------:R-:W-:Y:S05]  /*1e20*/  @!P0 BRA `(.L_x_31) ;  /* 0x0000000000208947 */ /* 0x000fea0003800000 */
[----:B------:R-:W-:-:S10]  /*1e30*/  DFMA.RM R18, R8, R18, R20 ;  /* 0x000000120812722b */ /* 0x000fd40000004014 */
[----:B------:R-:W-:-:S04]  /*1e40*/  IADD3 R8, P0, PT, R18, 0x1, RZ ;  /* 0x0000000112087810 */ /* 0x000fc80007f1e0ff */
[----:B------:R-:W-:-:S06]  /*1e50*/  IADD3.X R9, PT, PT, RZ, R19, RZ, P0, !PT ;  /* 0x00000013ff097210 */ /* 0x000fcc00007fe4ff */
[----:B------:R-:W-:-:S08]  /*1e60*/  DFMA.RP R6, -R18, R8, R6 ;  /* 0x000000081206722b */ /* 0x000fd00000008106 */
[----:B------:R-:W-:-:S06]  /*1e70*/  DSETP.GT.AND P0, PT, R6, RZ, PT ;  /* 0x000000ff0600722a */ /* 0x000fcc0003f04000 */
[----:B------:R-:W-:Y:S02]  /*1e80*/  FSEL R8, R8, R18, P0 ;  /* 0x0000001208087208 */ /* 0x000fe40000000000 */
[----:B------:R-:W-:Y:S01]  /*1e90*/  FSEL R9, R9, R19, P0 ;  /* 0x0000001309097208 */ /* 0x000fe20000000000 */
[----:B------:R-:W-:Y:S06]  /*1ea0*/  BRA `(.L_x_32) ;  /* 0x0000000000647947 */ /* 0x000fec0003800000 */
.L_x_31:
[----:B------:R-:W-:-:S14]  /*1eb0*/  DSETP.NE.AND P0, PT, R6, RZ, PT ;  /* 0x000000ff0600722a */ /* 0x000fdc0003f05000 */
[----:B------:R-:W-:Y:S05]  /*1ec0*/  @!P0 BRA `(.L_x_33) ;  /* 0x0000000000588947 */ /* 0x000fea0003800000 */
[----:B------:R-:W-:-:S13]  /*1ed0*/  ISETP.GE.AND P0, PT, R7, RZ, PT ;  /* 0x000000ff0700720c */ /* 0x000fda0003f06270 */
[----:B------:R-:W-:Y:S02]  /*1ee0*/  @!P0 IMAD.MOV.U32 R8, RZ, RZ, 0x0 ;  /* 0x00000000ff088424 */ /* 0x000fe400078e00ff */
[----:B------:R-:W-:Y:S01]  /*1ef0*/  @!P0 IMAD.MOV.U32 R9, RZ, RZ, -0x80000 ;  /* 0xfff80000ff098424 */ /* 0x000fe200078e00ff */
[----:B------:R-:W-:Y:S06]  /*1f00*/  @!P0 BRA `(.L_x_32) ;  /* 0x00000000004c8947 */ /* 0x000fec0003800000 */
[----:B------:R-:W-:-:S13]  /*1f10*/  ISETP.GT.AND P0, PT, R7, 0x7fefffff, PT ;  /* 0x7fefffff0700780c */ /* 0x000fda0003f04270 */
[----:B------:R-:W-:Y:S05]  /*1f20*/  @P0 BRA `(.L_x_33) ;  /* 0x0000000000400947 */ /* 0x000fea0003800000 */
[----:B------:R-:W-:Y:S01]  /*1f30*/  DMUL R20, R6, 8.11296384146066816958e+31 ;  /* 0x4690000006147828 */ /* 0x000fe20000000000 */
[----:B------:R-:W-:Y:S01]  /*1f40*/  IMAD.MOV.U32 R18, RZ, RZ, RZ ;  /* 0x000000ffff127224 */ /* 0x000fe200078e00ff */
[----:B------:R-:W-:Y:S01]  /*1f50*/  MOV R8, 0x0 ;  /* 0x0000000000087802 */ /* 0x000fe20000000f00 */
[----:B------:R-:W-:-:S03]  /*1f60*/  IMAD.MOV.U32 R9, RZ, RZ, 0x3fd80000 ;  /* 0x3fd80000ff097424 */ /* 0x000fc600078e00ff */
[----:B------:R-:W0:Y:S02]  /*1f70*/  MUFU.RSQ64H R19, R21 ;  /* 0x0000001500137308 */ /* 0x000e240000001c00 */
[----:B0-----:R-:W-:-:S08]  /*1f80*/  DMUL R6, R18, R18 ;  /* 0x0000001212067228 */ /* 0x001fd00000000000 */
[----:B------:R-:W-:-:S08]  /*1f90*/  DFMA R6, R20, -R6, 1 ;  /* 0x3ff000001406742b */ /* 0x000fd00000000806 */
[----:B------:R-:W-:Y:S02]  /*1fa0*/  DFMA R8, R6, R8, 0.5 ;  /* 0x3fe000000608742b */ /* 0x000fe40000000008 */
[----:B------:R-:W-:-:S08]  /*1fb0*/  DMUL R6, R18, R6 ;  /* 0x0000000612067228 */ /* 0x000fd00000000000 */
[----:B------:R-:W-:-:S08]  /*1fc0*/  DFMA R8, R8, R6, R18 ;  /* 0x000000060808722b */ /* 0x000fd00000000012 */
[----:B------:R-:W-:Y:S02]  /*1fd0*/  DMUL R6, R20, R8 ;  /* 0x0000000814067228 */ /* 0x000fe40000000000 */
[----:B------:R-:W-:-:S06]  /*1fe0*/  VIADD R9, R9, 0xfff00000 ;  /* 0xfff0000009097836 */ /* 0x000fcc0000000000 */
[----:B------:R-:W-:-:S08]  /*1ff0*/  DFMA R18, R6, -R6, R20 ;  /* 0x800000060612722b */ /* 0x000fd00000000014 */
[----:B------:R-:W-:-:S10]  /*2000*/  DFMA R8, R8, R18, R6 ;  /* 0x000000120808722b */ /* 0x000fd40000000006 */
[----:B------:R-:W-:Y:S01]  /*2010*/  IADD3 R9, PT, PT, R9, -0x3500000, RZ ;  /* 0xfcb0000009097810 */ /* 0x000fe20007ffe0ff */
[----:B------:R-:W-:Y:S06]  /*2020*/  BRA `(.L_x_32) ;  /* 0x0000000000047947 */ /* 0x000fec0003800000 */
.L_x_33:
[----:B------:R-:W-:-:S11]  /*2030*/  DADD R8, R6, R6 ;  /* 0x0000000006087229 */ /* 0x000fd60000000006 */
.L_x_32:
[----:B------:R-:W-:Y:S05]  /*2040*/  BSYNC.RECONVERGENT B3 ;  /* 0x0000000000037941 */ /* 0x000fea0003800200 */
.L_x_30:
[----:B------:R-:W-:Y:S01]  /*2050*/  MOV R6, R2 ;  /* 0x0000000200067202 */ /* 0x000fe20000000f00 */
[----:B------:R-:W-:Y:S02]  /*2060*/  IMAD.MOV.U32 R7, RZ, RZ, 0x0 ;  /* 0x00000000ff077424 */ /* 0x000fe400078e00ff */
[----:B------:R-:W-:Y:S02]  /*2070*/  IMAD.MOV.U32 R18, RZ, RZ, R8 ;  /* 0x000000ffff127224 */ /* 0x000fe400078e0008 */
[----:B------:R-:W-:Y:S01]  /*2080*/  IMAD.MOV.U32 R19, RZ, RZ, R9 ;  /* 0x000000ffff137224 */ /* 0x000fe200078e0009 */
[----:B------:R-:W-:Y:S06]  /*2090*/  RET.REL.NODEC R6 `(_Z12GPU_baselineP10hist_entryP8atomdescdi) ;  /* 0xffffffdc06d87950 */ /* 0x000fec0003c3ffff */
.L_x_34:
[----:B------:R-:W-:-:S00]  /*20a0*/  BRA `(.L_x_34) ;  /* 0xfffffffc00fc7947 */ /* 0x000fc0000383ffff */
[----:B------:R-:W-:-:S00]  /*20b0*/  NOP ;  /* 0x0000000000007918 */ /* 0x000fc00000000000 */
        /* <DEDUP_REMOVED lines=12> */
.L_x_36:


//--------------------- .nv.shared.reserved.0     --------------------------
	.section	.nv.shared.reserved.0,"aw",@nobits
	.weak		__nv_reservedSMEM_offset_0_alias
	.size		__nv_reservedSMEM_offset_0_alias, 0, 64
	.other		__nv_reservedSMEM_offset_0_alias,@"STO_CUDA_RESERVED_SHARED STV_DEFAULT"
__nv_reservedSMEM_offset_0_alias:
	.zero		0
	.zero		64


//--------------------- .nv.constant0._Z12GPU_baselineP10hist_entryP8atomdescdi --------------------------
	.section	.nv.constant0._Z12GPU_baselineP10hist_entryP8atomdescdi,"a",@progbits
	.sectionflags	@""
	.align	4
.nv.constant0._Z12GPU_baselineP10hist_entryP8atomdescdi:
	.zero		924


//--------------------- SYMBOLS --------------------------

	.type		.nv.reservedSmem.offset0,@object
	.size		.nv.reservedSmem.offset0,0x4
